//
// Generated by NVIDIA NVVM Compiler
//
// Compiler Build ID: CL-36424714
// Cuda compilation tools, release 13.0, V13.0.88
// Based on NVVM 20.0.0
//

.version 9.0
.target sm_100
.address_size 64

	// .globl	_Z13reverse_arrayPfi

.visible .entry _Z13reverse_arrayPfi(
	.param .u64 .ptr .align 1 _Z13reverse_arrayPfi_param_0,
	.param .u32 _Z13reverse_arrayPfi_param_1
)
{
	.reg .pred 	%p<2>;
	.reg .b32 	%r<9>;
	.reg .b32 	%f<3>;
	.reg .b64 	%rd<12>;

	ld.param.u64 	%rd2, [_Z13reverse_arrayPfi_param_0];
	ld.param.u32 	%r1, [_Z13reverse_arrayPfi_param_1];
	mov.u32 	%r2, %ctaid.x;
	mov.u32 	%r3, %ntid.x;
	mov.u32 	%r4, %tid.x;
	mad.lo.s32 	%r5, %r2, %r3, %r4;
	cvt.u64.u32 	%rd1, %r5;
	shr.u32 	%r6, %r1, 31;
	add.s32 	%r7, %r1, %r6;
	shr.s32 	%r8, %r7, 1;
	cvt.s64.s32 	%rd3, %r8;
	setp.ge.u64 	%p1, %rd1, %rd3;
	@%p1 bra 	$L__BB0_2;
	cvta.to.global.u64 	%rd4, %rd2;
	shl.b64 	%rd5, %rd1, 2;
	add.s64 	%rd6, %rd4, %rd5;
	ld.global.f32 	%f1, [%rd6];
	cvt.s64.s32 	%rd7, %r1;
	not.b64 	%rd8, %rd1;
	add.s64 	%rd9, %rd7, %rd8;
	shl.b64 	%rd10, %rd9, 2;
	add.s64 	%rd11, %rd4, %rd10;
	ld.global.f32 	%f2, [%rd11];
	st.global.f32 	[%rd6], %f2;
	st.global.f32 	[%rd11], %f1;
$L__BB0_2:
	ret;

}


// ===== COMPILED SASS (sm_100) =====

	.target	sm_100

	.elftype	@"ET_EXEC"


//--------------------- .note.nv.tkinfo           --------------------------
	.section	.note.nv.tkinfo,"",@"SHT_NOTE"
	.sectionflags	@"SHF_NOTE_NV_TKINFO"
	.tkinfo
        /*0018*/ 	.word	0x00000002
        /*0030*/ 	.string	""
        /*0030*/ 	.string	"ptxas"
        /*0030*/ 	.string	"Cuda compilation tools, release 13.0, V13.0.88"
        /*0030*/ 	.string	"Build cuda_13.0.r13.0/compiler.36424714_0"
        /*0030*/ 	.string	"-arch sm_100 -m 64 "



//--------------------- .note.nv.cuinfo           --------------------------
	.section	.note.nv.cuinfo,"",@"SHT_NOTE"
	.sectionflags	@"SHF_NOTE_NV_CUINFO"
        /*0018*/ 	.short	0x0002
        /*001a*/ 	.short	0x0064
        /*001c*/ 	.short	0x0082
	.zero		2


//--------------------- .nv.info                  --------------------------
	.section	.nv.info,"",@"SHT_CUDA_INFO"
	.align	4


	//----- nvinfo : EIATTR_REGCOUNT
	.align		4
        /*0000*/ 	.byte	0x04, 0x2f
        /*0002*/ 	.short	(.L_1 - .L_0)
	.align		4
.L_0:
        /*0004*/ 	.word	index@(_Z13reverse_arrayPfi)
        /*0008*/ 	.word	0x0000000c


	//----- nvinfo : EIATTR_FRAME_SIZE
	.align		4
.L_1:
        /*000c*/ 	.byte	0x04, 0x11
        /*000e*/ 	.short	(.L_3 - .L_2)
	.align		4
.L_2:
        /*0010*/ 	.word	index@(_Z13reverse_arrayPfi)
        /*0014*/ 	.word	0x00000000


	//----- nvinfo : EIATTR_MIN_STACK_SIZE
	.align		4
.L_3:
        /*0018*/ 	.byte	0x04, 0x12
        /*001a*/ 	.short	(.L_5 - .L_4)
	.align		4
.L_4:
        /*001c*/ 	.word	index@(_Z13reverse_arrayPfi)
        /*0020*/ 	.word	0x00000000
.L_5:


//--------------------- .nv.compat                --------------------------
	.section	.nv.compat,"",@"SHT_CUDA_COMPAT_INFO"
	.align	4
        /*0000*/ 	.byte	0x02, 0x09, 0x00, 0x00, 0x02, 0x02, 0x01, 0x00, 0x02, 0x05, 0x05, 0x00, 0x03, 0x07, 0x01, 0x01
        /*0010*/ 	.byte	0x02, 0x03, 0x00, 0x00, 0x02, 0x06, 0x01, 0x00, 0x04, 0x0b, 0x08, 0x00, 0x09, 0x00, 0x00, 0x00
        /*0020*/ 	.byte	0x00, 0x00, 0x00, 0x00


//--------------------- .nv.info._Z13reverse_arrayPfi --------------------------
	.section	.nv.info._Z13reverse_arrayPfi,"",@"SHT_CUDA_INFO"
	.sectionflags	@""
	.align	4


	//----- nvinfo : EIATTR_CUDA_API_VERSION
	.align		4
        /*0000*/ 	.byte	0x04, 0x37
        /*0002*/ 	.short	(.L_7 - .L_6)
.L_6:
        /*0004*/ 	.word	0x00000082


	//----- nvinfo : EIATTR_KPARAM_INFO
	.align		4
.L_7:
        /*0008*/ 	.byte	0x04, 0x17
        /*000a*/ 	.short	(.L_9 - .L_8)
.L_8:
        /*000c*/ 	.word	0x00000000
        /*0010*/ 	.short	0x0001
        /*0012*/ 	.short	0x0008
        /*0014*/ 	.byte	0x00, 0xf0, 0x11, 0x00


	//----- nvinfo : EIATTR_KPARAM_INFO
	.align		4
.L_9:
        /*0018*/ 	.byte	0x04, 0x17
        /*001a*/ 	.short	(.L_11 - .L_10)
.L_10:
        /*001c*/ 	.word	0x00000000
        /*0020*/ 	.short	0x0000
        /*0022*/ 	.short	0x0000
        /*0024*/ 	.byte	0x00, 0xf5, 0x21, 0x00


	//----- nvinfo : EIATTR_SPARSE_MMA_MASK
	.align		4
.L_11:
        /*0028*/ 	.byte	0x03, 0x50
        /*002a*/ 	.short	0x0000


	//----- nvinfo : EIATTR_MAXREG_COUNT
	.align		4
        /*002c*/ 	.byte	0x03, 0x1b
        /*002e*/ 	.short	0x00ff


	//----- nvinfo : EIATTR_MERCURY_ISA_VERSION
	.align		4
        /*0030*/ 	.byte	0x03, 0x5f
        /*0032*/ 	.short	0x0101


	//----- nvinfo : EIATTR_VRC_CTA_INIT_COUNT
	.align		4
        /*0034*/ 	.byte	0x02, 0x4a
	.zero		1
	.zero		1


	//----- nvinfo : EIATTR_EXIT_INSTR_OFFSETS
	.align		4
        /*0038*/ 	.byte	0x04, 0x1c
        /*003a*/ 	.short	(.L_13 - .L_12)


	//   ....[0]....
.L_12:
        /*003c*/ 	.word	0x000000b0


	//   ....[1]....
        /*0040*/ 	.word	0x00000190


	//----- nvinfo : EIATTR_CBANK_PARAM_SIZE
	.align		4
.L_13:
        /*0044*/ 	.byte	0x03, 0x19
        /*0046*/ 	.short	0x000c


	//----- nvinfo : EIATTR_PARAM_CBANK
	.align		4
        /*0048*/ 	.byte	0x04, 0x0a
        /*004a*/ 	.short	(.L_15 - .L_14)
	.align		4
.L_14:
        /*004c*/ 	.word	index@(.nv.constant0._Z13reverse_arrayPfi)
        /*0050*/ 	.short	0x0380
        /*0052*/ 	.short	0x000c


	//----- nvinfo : EIATTR_SW_WAR
	.align		4
.L_15:
        /*0054*/ 	.byte	0x04, 0x36
        /*0056*/ 	.short	(.L_17 - .L_16)
.L_16:
        /*0058*/ 	.word	0x00000008
.L_17:


//--------------------- .nv.callgraph             --------------------------
	.section	.nv.callgraph,"",@"SHT_CUDA_CALLGRAPH"
	.align	4
	.sectionentsize	8
	.align		4
        /*0000*/ 	.word	0x00000000
	.align		4
        /*0004*/ 	.word	0xffffffff
	.align		4
        /*0008*/ 	.word	0x00000000
	.align		4
        /*000c*/ 	.word	0xfffffffe
	.align		4
        /*0010*/ 	.word	0x00000000
	.align		4
        /*0014*/ 	.word	0xfffffffd
	.align		4
        /*0018*/ 	.word	0x00000000
	.align		4
        /*001c*/ 	.word	0xfffffffc


//--------------------- .text._Z13reverse_arrayPfi --------------------------
	.section	.text._Z13reverse_arrayPfi,"ax",@progbits
	.align	128
        .global         _Z13reverse_arrayPfi
        .type           _Z13reverse_arrayPfi,@function
        .size           _Z13reverse_arrayPfi,(.L_x_1 - _Z13reverse_arrayPfi)
        .other          _Z13reverse_arrayPfi,@"STO_CUDA_ENTRY STV_DEFAULT"
_Z13reverse_arrayPfi:
.text._Z13reverse_arrayPfi:
[----:B------:R-:W-:Y:S01]  /*0000*/  LDC R1, c[0x0][0x37c] ;  /* 0x0000df00ff017b82 */ /* 0x000fe20000000800 */
[----:B------:R-:W0:Y:S07]  /*0010*/  S2R R3, SR_TID.X ;  /* 0x0000000000037919 */ /* 0x000e2e0000002100 */
[----:B------:R-:W1:Y:S08]  /*0020*/  LDC R6, c[0x0][0x388] ;  /* 0x0000e200ff067b82 */ /* 0x000e700000000800 */
[----:B------:R-:W0:Y:S08]  /*0030*/  S2UR UR4, SR_CTAID.X ;  /* 0x00000000000479c3 */ /* 0x000e300000002500 */
[----:B------:R-:W0:Y:S01]  /*0040*/  LDC R0, c[0x0][0x360] ;  /* 0x0000d800ff007b82 */ /* 0x000e220000000800 */
[----:B-1----:R-:W-:Y:S01]  /*0050*/  LEA.HI R2, R6, R6, RZ, 0x1 ;  /* 0x0000000606027211 */ /* 0x002fe200078f08ff */
[----:B0-----:R-:W-:-:S03]  /*0060*/  IMAD R0, R0, UR4, R3 ;  /* 0x0000000400007c24 */ /* 0x001fc6000f8e0203 */
[----:B------:R-:W-:-:S04]  /*0070*/  SHF.R.S32.HI R3, RZ, 0x1, R2 ;  /* 0x00000001ff037819 */ /* 0x000fc80000011402 */
[----:B------:R-:W-:Y:S02]  /*0080*/  ISETP.GE.U32.AND P0, PT, R0, R3, PT ;  /* 0x000000030000720c */ /* 0x000fe40003f06070 */
[----:B------:R-:W-:-:S04]  /*0090*/  SHF.R.S32.HI R3, RZ, 0x1f, R3 ;  /* 0x0000001fff037819 */ /* 0x000fc80000011403 */
[----:B------:R-:W-:-:S13]  /*00a0*/  ISETP.GE.U32.AND.EX P0, PT, RZ, R3, PT, P0 ;  /* 0x00000003ff00720c */ /* 0x000fda0003f06100 */
[----:B------:R-:W-:Y:S05]  /*00b0*/  @P0 EXIT ;  /* 0x000000000000094d */ /* 0x000fea0003800000 */
[----:B------:R-:W0:Y:S01]  /*00c0*/  LDCU.64 UR6, c[0x0][0x380] ;  /* 0x00007000ff0677ac */ /* 0x000e220008000a00 */
[----:B------:R-:W-:Y:S01]  /*00d0*/  LOP3.LUT R5, RZ, R0, RZ, 0x33, !PT ;  /* 0x00000000ff057212 */ /* 0x000fe200078e33ff */
[----:B------:R-:W1:Y:S03]  /*00e0*/  LDCU.64 UR4, c[0x0][0x358] ;  /* 0x00006b00ff0477ac */ /* 0x000e660008000a00 */
[----:B------:R-:W-:-:S04]  /*00f0*/  IADD3 R5, P1, PT, R5, R6, RZ ;  /* 0x0000000605057210 */ /* 0x000fc80007f3e0ff */
[----:B------:R-:W-:Y:S02]  /*0100*/  LEA.HI.X.SX32 R6, R6, 0xffffffff, 0x1, P1 ;  /* 0xffffffff06067811 */ /* 0x000fe400008f0eff */
[C---:B0-----:R-:W-:Y:S02]  /*0110*/  LEA R4, P1, R5.reuse, UR6, 0x2 ;  /* 0x0000000605047c11 */ /* 0x041fe4000f8210ff */
[C---:B------:R-:W-:Y:S02]  /*0120*/  LEA R2, P0, R0.reuse, UR6, 0x2 ;  /* 0x0000000600027c11 */ /* 0x040fe4000f8010ff */
[----:B------:R-:W-:Y:S02]  /*0130*/  LEA.HI.X R5, R5, UR7, R6, 0x2, P1 ;  /* 0x0000000705057c11 */ /* 0x000fe400088f1406 */
[----:B------:R-:W-:-:S03]  /*0140*/  LEA.HI.X R3, R0, UR7, RZ, 0x2, P0 ;  /* 0x0000000700037c11 */ /* 0x000fc600080f14ff */
[----:B-1----:R-:W2:Y:S04]  /*0150*/  LDG.E R9, desc[UR4][R4.64] ;  /* 0x0000000404097981 */ /* 0x002ea8000c1e1900 */
[----:B------:R-:W3:Y:S04]  /*0160*/  LDG.E R7, desc[UR4][R2.64] ;  /* 0x0000000402077981 */ /* 0x000ee8000c1e1900 */
[----:B--2---:R-:W-:Y:S04]  /*0170*/  STG.E desc[UR4][R2.64], R9 ;  /* 0x0000000902007986 */ /* 0x004fe8000c101904 */
[----:B---3--:R-:W-:Y:S01]  /*0180*/  STG.E desc[UR4][R4.64], R7 ;  /* 0x0000000704007986 */ /* 0x008fe2000c101904 */
[----:B------:R-:W-:Y:S05]  /*0190*/  EXIT ;  /* 0x000000000000794d */ /* 0x000fea0003800000 */
.L_x_0:
[----:B------:R-:W-:-:S00]  /*01a0*/  BRA `(.L_x_0) ;  /* 0xfffffffc00fc7947 */ /* 0x000fc0000383ffff */
[----:B------:R-:W-:-:S00]  /*01b0*/  NOP ;  /* 0x0000000000007918 */ /* 0x000fc00000000000 */
        /* <DEDUP_REMOVED lines=12> */
.L_x_1:


//--------------------- .nv.shared.reserved.0     --------------------------
	.section	.nv.shared.reserved.0,"aw",@nobits
	.weak		__nv_reservedSMEM_offset_0_alias
	.size		__nv_reservedSMEM_offset_0_alias, 0, 64
	.other		__nv_reservedSMEM_offset_0_alias,@"STO_CUDA_RESERVED_SHARED STV_DEFAULT"
__nv_reservedSMEM_offset_0_alias:
	.zero		0
	.zero		64


//--------------------- .nv.constant0._Z13reverse_arrayPfi --------------------------
	.section	.nv.constant0._Z13reverse_arrayPfi,"a",@progbits
	.sectionflags	@""
	.align	4
.nv.constant0._Z13reverse_arrayPfi:
	.zero		908


//--------------------- SYMBOLS --------------------------

	.type		.nv.reservedSmem.offset0,@object
	.size		.nv.reservedSmem.offset0,0x4
